//
// Generated by NVIDIA NVVM Compiler
//
// Compiler Build ID: CL-36424714
// Cuda compilation tools, release 13.0, V13.0.88
// Based on NVVM 20.0.0
//

.version 9.0
.target sm_100
.address_size 64

	// .globl	_Z15recudtionKernelPfi
// _ZZ15recudtionKernelPfiE10scan_array has been demoted
// _ZZ15postScanKernenlPfiE10scan_array has been demoted

.visible .entry _Z15recudtionKernelPfi(
	.param .u64 .ptr .align 1 _Z15recudtionKernelPfi_param_0,
	.param .u32 _Z15recudtionKernelPfi_param_1
)
{
	.reg .pred 	%p<9>;
	.reg .b32 	%r<53>;
	.reg .b32 	%f<3>;
	.reg .b64 	%rd<5>;
	// demoted variable
	.shared .align 4 .b8 _ZZ15recudtionKernelPfiE10scan_array[1024];
	ld.param.u64 	%rd2, [_Z15recudtionKernelPfi_param_0];
	cvta.to.global.u64 	%rd3, %rd2;
	mov.u32 	%r1, %tid.x;
	mul.wide.u32 	%rd4, %r1, 4;
	add.s64 	%rd1, %rd3, %rd4;
	ld.global.f32 	%f1, [%rd1];
	cvt.rzi.s32.f32 	%r4, %f1;
	shl.b32 	%r5, %r1, 2;
	mov.u32 	%r6, _ZZ15recudtionKernelPfiE10scan_array;
	add.s32 	%r2, %r6, %r5;
	st.shared.u32 	[%r2], %r4;
	add.s32 	%r3, %r1, 1;
	setp.gt.u32 	%p1, %r1, 127;
	@%p1 bra 	$L__BB0_2;
	shl.b32 	%r7, %r3, 3;
	add.s32 	%r9, %r6, %r7;
	ld.shared.u32 	%r10, [%r9+-8];
	ld.shared.u32 	%r11, [%r9+-4];
	add.s32 	%r12, %r11, %r10;
	st.shared.u32 	[%r9+-4], %r12;
$L__BB0_2:
	bar.sync 	0;
	setp.gt.u32 	%p2, %r1, 63;
	@%p2 bra 	$L__BB0_4;
	shl.b32 	%r13, %r3, 4;
	add.s32 	%r15, %r6, %r13;
	ld.shared.u32 	%r16, [%r15+-12];
	ld.shared.u32 	%r17, [%r15+-4];
	add.s32 	%r18, %r17, %r16;
	st.shared.u32 	[%r15+-4], %r18;
$L__BB0_4:
	bar.sync 	0;
	setp.gt.u32 	%p3, %r1, 31;
	@%p3 bra 	$L__BB0_6;
	shl.b32 	%r19, %r3, 5;
	add.s32 	%r21, %r6, %r19;
	ld.shared.u32 	%r22, [%r21+-20];
	ld.shared.u32 	%r23, [%r21+-4];
	add.s32 	%r24, %r23, %r22;
	st.shared.u32 	[%r21+-4], %r24;
$L__BB0_6:
	bar.sync 	0;
	setp.gt.u32 	%p4, %r1, 15;
	@%p4 bra 	$L__BB0_8;
	shl.b32 	%r25, %r3, 6;
	add.s32 	%r27, %r6, %r25;
	ld.shared.u32 	%r28, [%r27+-36];
	ld.shared.u32 	%r29, [%r27+-4];
	add.s32 	%r30, %r29, %r28;
	st.shared.u32 	[%r27+-4], %r30;
$L__BB0_8:
	bar.sync 	0;
	setp.gt.u32 	%p5, %r1, 7;
	@%p5 bra 	$L__BB0_10;
	shl.b32 	%r31, %r3, 7;
	add.s32 	%r33, %r6, %r31;
	ld.shared.u32 	%r34, [%r33+-68];
	ld.shared.u32 	%r35, [%r33+-4];
	add.s32 	%r36, %r35, %r34;
	st.shared.u32 	[%r33+-4], %r36;
$L__BB0_10:
	bar.sync 	0;
	setp.gt.u32 	%p6, %r1, 3;
	@%p6 bra 	$L__BB0_12;
	shl.b32 	%r37, %r3, 8;
	add.s32 	%r39, %r6, %r37;
	ld.shared.u32 	%r40, [%r39+-132];
	ld.shared.u32 	%r41, [%r39+-4];
	add.s32 	%r42, %r41, %r40;
	st.shared.u32 	[%r39+-4], %r42;
$L__BB0_12:
	bar.sync 	0;
	setp.gt.u32 	%p7, %r1, 1;
	@%p7 bra 	$L__BB0_14;
	shl.b32 	%r43, %r3, 9;
	add.s32 	%r45, %r6, %r43;
	ld.shared.u32 	%r46, [%r45+-260];
	ld.shared.u32 	%r47, [%r45+-4];
	add.s32 	%r48, %r47, %r46;
	st.shared.u32 	[%r45+-4], %r48;
$L__BB0_14:
	bar.sync 	0;
	setp.ne.s32 	%p8, %r1, 0;
	@%p8 bra 	$L__BB0_16;
	ld.shared.u32 	%r49, [_ZZ15recudtionKernelPfiE10scan_array+508];
	ld.shared.u32 	%r50, [_ZZ15recudtionKernelPfiE10scan_array+1020];
	add.s32 	%r51, %r50, %r49;
	st.shared.u32 	[_ZZ15recudtionKernelPfiE10scan_array+1020], %r51;
$L__BB0_16:
	bar.sync 	0;
	ld.shared.u32 	%r52, [%r2];
	cvt.rn.f32.s32 	%f2, %r52;
	st.global.f32 	[%rd1], %f2;
	bar.sync 	0;
	ret;

}
	// .globl	_Z15postScanKernenlPfi
.visible .entry _Z15postScanKernenlPfi(
	.param .u64 .ptr .align 1 _Z15postScanKernenlPfi_param_0,
	.param .u32 _Z15postScanKernenlPfi_param_1
)
{
	.reg .pred 	%p<8>;
	.reg .b32 	%r<47>;
	.reg .b32 	%f<3>;
	.reg .b64 	%rd<5>;
	// demoted variable
	.shared .align 4 .b8 _ZZ15postScanKernenlPfiE10scan_array[1024];
	ld.param.u64 	%rd2, [_Z15postScanKernenlPfi_param_0];
	cvta.to.global.u64 	%rd3, %rd2;
	mov.u32 	%r1, %tid.x;
	mul.wide.u32 	%rd4, %r1, 4;
	add.s64 	%rd1, %rd3, %rd4;
	ld.global.f32 	%f1, [%rd1];
	cvt.rzi.s32.f32 	%r4, %f1;
	shl.b32 	%r5, %r1, 2;
	mov.u32 	%r6, _ZZ15postScanKernenlPfiE10scan_array;
	add.s32 	%r2, %r6, %r5;
	st.shared.u32 	[%r2], %r4;
	add.s32 	%r3, %r1, 1;
	setp.ne.s32 	%p1, %r1, 0;
	@%p1 bra 	$L__BB1_2;
	ld.shared.u32 	%r7, [_ZZ15postScanKernenlPfiE10scan_array+1020];
	ld.shared.u32 	%r8, [_ZZ15postScanKernenlPfiE10scan_array+1532];
	add.s32 	%r9, %r8, %r7;
	st.shared.u32 	[_ZZ15postScanKernenlPfiE10scan_array+1532], %r9;
$L__BB1_2:
	bar.sync 	0;
	setp.gt.u32 	%p2, %r1, 1;
	@%p2 bra 	$L__BB1_4;
	shl.b32 	%r10, %r3, 9;
	add.s32 	%r12, %r6, %r10;
	ld.shared.u32 	%r13, [%r12+-4];
	ld.shared.u32 	%r14, [%r12+252];
	add.s32 	%r15, %r14, %r13;
	st.shared.u32 	[%r12+252], %r15;
$L__BB1_4:
	bar.sync 	0;
	setp.gt.u32 	%p3, %r1, 3;
	@%p3 bra 	$L__BB1_6;
	shl.b32 	%r16, %r3, 8;
	add.s32 	%r18, %r6, %r16;
	ld.shared.u32 	%r19, [%r18+-4];
	ld.shared.u32 	%r20, [%r18+124];
	add.s32 	%r21, %r20, %r19;
	st.shared.u32 	[%r18+124], %r21;
$L__BB1_6:
	bar.sync 	0;
	setp.gt.u32 	%p4, %r1, 7;
	@%p4 bra 	$L__BB1_8;
	shl.b32 	%r22, %r3, 7;
	add.s32 	%r24, %r6, %r22;
	ld.shared.u32 	%r25, [%r24+-4];
	ld.shared.u32 	%r26, [%r24+60];
	add.s32 	%r27, %r26, %r25;
	st.shared.u32 	[%r24+60], %r27;
$L__BB1_8:
	bar.sync 	0;
	setp.gt.u32 	%p5, %r1, 15;
	@%p5 bra 	$L__BB1_10;
	shl.b32 	%r28, %r3, 6;
	add.s32 	%r30, %r6, %r28;
	ld.shared.u32 	%r31, [%r30+-4];
	ld.shared.u32 	%r32, [%r30+28];
	add.s32 	%r33, %r32, %r31;
	st.shared.u32 	[%r30+28], %r33;
$L__BB1_10:
	bar.sync 	0;
	setp.gt.u32 	%p6, %r1, 31;
	@%p6 bra 	$L__BB1_12;
	shl.b32 	%r34, %r3, 5;
	add.s32 	%r36, %r6, %r34;
	ld.shared.u32 	%r37, [%r36+-4];
	ld.shared.u32 	%r38, [%r36+12];
	add.s32 	%r39, %r38, %r37;
	st.shared.u32 	[%r36+12], %r39;
$L__BB1_12:
	bar.sync 	0;
	setp.gt.u32 	%p7, %r1, 63;
	@%p7 bra 	$L__BB1_14;
	shl.b32 	%r40, %r3, 4;
	add.s32 	%r42, %r6, %r40;
	ld.shared.u32 	%r43, [%r42+-4];
	ld.shared.u32 	%r44, [%r42+4];
	add.s32 	%r45, %r44, %r43;
	st.shared.u32 	[%r42+4], %r45;
$L__BB1_14:
	bar.sync 	0;
	ld.shared.u32 	%r46, [%r2];
	cvt.rn.f32.s32 	%f2, %r46;
	st.global.f32 	[%rd1], %f2;
	ret;

}


// ===== COMPILED SASS (sm_100) =====

	.target	sm_100

	.elftype	@"ET_EXEC"


//--------------------- .note.nv.tkinfo           --------------------------
	.section	.note.nv.tkinfo,"",@"SHT_NOTE"
	.sectionflags	@"SHF_NOTE_NV_TKINFO"
	.tkinfo
        /*0018*/ 	.word	0x00000002
        /*0030*/ 	.string	""
        /*0030*/ 	.string	"ptxas"
        /*0030*/ 	.string	"Cuda compilation tools, release 13.0, V13.0.88"
        /*0030*/ 	.string	"Build cuda_13.0.r13.0/compiler.36424714_0"
        /*0030*/ 	.string	"-arch sm_100 -m 64 "



//--------------------- .note.nv.cuinfo           --------------------------
	.section	.note.nv.cuinfo,"",@"SHT_NOTE"
	.sectionflags	@"SHF_NOTE_NV_CUINFO"
        /*0018*/ 	.short	0x0002
        /*001a*/ 	.short	0x0064
        /*001c*/ 	.short	0x0082
	.zero		2


//--------------------- .nv.info                  --------------------------
	.section	.nv.info,"",@"SHT_CUDA_INFO"
	.align	4


	//----- nvinfo : EIATTR_REGCOUNT
	.align		4
        /*0000*/ 	.byte	0x04, 0x2f
        /*0002*/ 	.short	(.L_1 - .L_0)
	.align		4
.L_0:
        /*0004*/ 	.word	index@(_Z15recudtionKernelPfi)
        /*0008*/ 	.word	0x0000000f


	//----- nvinfo : EIATTR_FRAME_SIZE
	.align		4
.L_1:
        /*000c*/ 	.byte	0x04, 0x11
        /*000e*/ 	.short	(.L_3 - .L_2)
	.align		4
.L_2:
        /*0010*/ 	.word	index@(_Z15recudtionKernelPfi)
        /*0014*/ 	.word	0x00000000


	//----- nvinfo : EIATTR_REGCOUNT
	.align		4
.L_3:
        /*0018*/ 	.byte	0x04, 0x2f
        /*001a*/ 	.short	(.L_5 - .L_4)
	.align		4
.L_4:
        /*001c*/ 	.word	index@(_Z15postScanKernenlPfi)
        /*0020*/ 	.word	0x0000000f


	//----- nvinfo : EIATTR_FRAME_SIZE
	.align		4
.L_5:
        /*0024*/ 	.byte	0x04, 0x11
        /*0026*/ 	.short	(.L_7 - .L_6)
	.align		4
.L_6:
        /*0028*/ 	.word	index@(_Z15postScanKernenlPfi)
        /*002c*/ 	.word	0x00000000


	//----- nvinfo : EIATTR_MIN_STACK_SIZE
	.align		4
.L_7:
        /*0030*/ 	.byte	0x04, 0x12
        /*0032*/ 	.short	(.L_9 - .L_8)
	.align		4
.L_8:
        /*0034*/ 	.word	index@(_Z15postScanKernenlPfi)
        /*0038*/ 	.word	0x00000000


	//----- nvinfo : EIATTR_MIN_STACK_SIZE
	.align		4
.L_9:
        /*003c*/ 	.byte	0x04, 0x12
        /*003e*/ 	.short	(.L_11 - .L_10)
	.align		4
.L_10:
        /*0040*/ 	.word	index@(_Z15recudtionKernelPfi)
        /*0044*/ 	.word	0x00000000
.L_11:


//--------------------- .nv.compat                --------------------------
	.section	.nv.compat,"",@"SHT_CUDA_COMPAT_INFO"
	.align	4
        /*0000*/ 	.byte	0x02, 0x09, 0x00, 0x00, 0x02, 0x02, 0x01, 0x00, 0x02, 0x05, 0x05, 0x00, 0x03, 0x07, 0x01, 0x01
        /*0010*/ 	.byte	0x02, 0x03, 0x00, 0x00, 0x02, 0x06, 0x01, 0x00, 0x04, 0x0b, 0x08, 0x00, 0x09, 0x00, 0x00, 0x00
        /*0020*/ 	.byte	0x00, 0x00, 0x00, 0x00


//--------------------- .nv.info._Z15postScanKernenlPfi --------------------------
	.section	.nv.info._Z15postScanKernenlPfi,"",@"SHT_CUDA_INFO"
	.sectionflags	@""
	.align	4


	//----- nvinfo : EIATTR_CUDA_API_VERSION
	.align		4
        /*0000*/ 	.byte	0x04, 0x37
        /*0002*/ 	.short	(.L_13 - .L_12)
.L_12:
        /*0004*/ 	.word	0x00000082


	//----- nvinfo : EIATTR_KPARAM_INFO
	.align		4
.L_13:
        /*0008*/ 	.byte	0x04, 0x17
        /*000a*/ 	.short	(.L_15 - .L_14)
.L_14:
        /*000c*/ 	.word	0x00000000
        /*0010*/ 	.short	0x0001
        /*0012*/ 	.short	0x0008
        /*0014*/ 	.byte	0x00, 0xf0, 0x11, 0x00


	//----- nvinfo : EIATTR_KPARAM_INFO
	.align		4
.L_15:
        /*0018*/ 	.byte	0x04, 0x17
        /*001a*/ 	.short	(.L_17 - .L_16)
.L_16:
        /*001c*/ 	.word	0x00000000
        /*0020*/ 	.short	0x0000
        /*0022*/ 	.short	0x0000
        /*0024*/ 	.byte	0x00, 0xf5, 0x21, 0x00


	//----- nvinfo : EIATTR_SPARSE_MMA_MASK
	.align		4
.L_17:
        /*0028*/ 	.byte	0x03, 0x50
        /*002a*/ 	.short	0x0000


	//----- nvinfo : EIATTR_MAXREG_COUNT
	.align		4
        /*002c*/ 	.byte	0x03, 0x1b
        /*002e*/ 	.short	0x00ff


	//----- nvinfo : EIATTR_NUM_BARRIERS
	.align		4
        /*0030*/ 	.byte	0x02, 0x4c
        /*0032*/ 	.byte	0x01
	.zero		1


	//----- nvinfo : EIATTR_MERCURY_ISA_VERSION
	.align		4
        /*0034*/ 	.byte	0x03, 0x5f
        /*0036*/ 	.short	0x0101


	//----- nvinfo : EIATTR_VRC_CTA_INIT_COUNT
	.align		4
        /*0038*/ 	.byte	0x02, 0x4a
	.zero		1
	.zero		1


	//----- nvinfo : EIATTR_EXIT_INSTR_OFFSETS
	.align		4
        /*003c*/ 	.byte	0x04, 0x1c
        /*003e*/ 	.short	(.L_19 - .L_18)


	//   ....[0]....
.L_18:
        /*0040*/ 	.word	0x000003f0


	//----- nvinfo : EIATTR_CBANK_PARAM_SIZE
	.align		4
.L_19:
        /*0044*/ 	.byte	0x03, 0x19
        /*0046*/ 	.short	0x000c


	//----- nvinfo : EIATTR_PARAM_CBANK
	.align		4
        /*0048*/ 	.byte	0x04, 0x0a
        /*004a*/ 	.short	(.L_21 - .L_20)
	.align		4
.L_20:
        /*004c*/ 	.word	index@(.nv.constant0._Z15postScanKernenlPfi)
        /*0050*/ 	.short	0x0380
        /*0052*/ 	.short	0x000c


	//----- nvinfo : EIATTR_SW_WAR
	.align		4
.L_21:
        /*0054*/ 	.byte	0x04, 0x36
        /*0056*/ 	.short	(.L_23 - .L_22)
.L_22:
        /*0058*/ 	.word	0x00000008
.L_23:


//--------------------- .nv.info._Z15recudtionKernelPfi --------------------------
	.section	.nv.info._Z15recudtionKernelPfi,"",@"SHT_CUDA_INFO"
	.sectionflags	@""
	.align	4


	//----- nvinfo : EIATTR_CUDA_API_VERSION
	.align		4
        /*0000*/ 	.byte	0x04, 0x37
        /*0002*/ 	.short	(.L_25 - .L_24)
.L_24:
        /*0004*/ 	.word	0x00000082


	//----- nvinfo : EIATTR_KPARAM_INFO
	.align		4
.L_25:
        /*0008*/ 	.byte	0x04, 0x17
        /*000a*/ 	.short	(.L_27 - .L_26)
.L_26:
        /*000c*/ 	.word	0x00000000
        /*0010*/ 	.short	0x0001
        /*0012*/ 	.short	0x0008
        /*0014*/ 	.byte	0x00, 0xf0, 0x11, 0x00


	//----- nvinfo : EIATTR_KPARAM_INFO
	.align		4
.L_27:
        /*0018*/ 	.byte	0x04, 0x17
        /*001a*/ 	.short	(.L_29 - .L_28)
.L_28:
        /*001c*/ 	.word	0x00000000
        /*0020*/ 	.short	0x0000
        /*0022*/ 	.short	0x0000
        /*0024*/ 	.byte	0x00, 0xf5, 0x21, 0x00


	//----- nvinfo : EIATTR_SPARSE_MMA_MASK
	.align		4
.L_29:
        /*0028*/ 	.byte	0x03, 0x50
        /*002a*/ 	.short	0x0000


	//----- nvinfo : EIATTR_MAXREG_COUNT
	.align		4
        /*002c*/ 	.byte	0x03, 0x1b
        /*002e*/ 	.short	0x00ff


	//----- nvinfo : EIATTR_NUM_BARRIERS
	.align		4
        /*0030*/ 	.byte	0x02, 0x4c
        /*0032*/ 	.byte	0x01
	.zero		1


	//----- nvinfo : EIATTR_MERCURY_ISA_VERSION
	.align		4
        /*0034*/ 	.byte	0x03, 0x5f
        /*0036*/ 	.short	0x0101


	//----- nvinfo : EIATTR_VRC_CTA_INIT_COUNT
	.align		4
        /*0038*/ 	.byte	0x02, 0x4a
	.zero		1
	.zero		1


	//----- nvinfo : EIATTR_EXIT_INSTR_OFFSETS
	.align		4
        /*003c*/ 	.byte	0x04, 0x1c
        /*003e*/ 	.short	(.L_31 - .L_30)


	//   ....[0]....
.L_30:
        /*0040*/ 	.word	0x00000460


	//----- nvinfo : EIATTR_CBANK_PARAM_SIZE
	.align		4
.L_31:
        /*0044*/ 	.byte	0x03, 0x19
        /*0046*/ 	.short	0x000c


	//----- nvinfo : EIATTR_PARAM_CBANK
	.align		4
        /*0048*/ 	.byte	0x04, 0x0a
        /*004a*/ 	.short	(.L_33 - .L_32)
	.align		4
.L_32:
        /*004c*/ 	.word	index@(.nv.constant0._Z15recudtionKernelPfi)
        /*0050*/ 	.short	0x0380
        /*0052*/ 	.short	0x000c


	//----- nvinfo : EIATTR_SW_WAR
	.align		4
.L_33:
        /*0054*/ 	.byte	0x04, 0x36
        /*0056*/ 	.short	(.L_35 - .L_34)
.L_34:
        /*0058*/ 	.word	0x00000008
.L_35:


//--------------------- .nv.callgraph             --------------------------
	.section	.nv.callgraph,"",@"SHT_CUDA_CALLGRAPH"
	.align	4
	.sectionentsize	8
	.align		4
        /*0000*/ 	.word	0x00000000
	.align		4
        /*0004*/ 	.word	0xffffffff
	.align		4
        /*0008*/ 	.word	0x00000000
	.align		4
        /*000c*/ 	.word	0xfffffffe
	.align		4
        /*0010*/ 	.word	0x00000000
	.align		4
        /*0014*/ 	.word	0xfffffffd
	.align		4
        /*0018*/ 	.word	0x00000000
	.align		4
        /*001c*/ 	.word	0xfffffffc


//--------------------- .text._Z15postScanKernenlPfi --------------------------
	.section	.text._Z15postScanKernenlPfi,"ax",@progbits
	.align	128
        .global         _Z15postScanKernenlPfi
        .type           _Z15postScanKernenlPfi,@function
        .size           _Z15postScanKernenlPfi,(.L_x_2 - _Z15postScanKernenlPfi)
        .other          _Z15postScanKernenlPfi,@"STO_CUDA_ENTRY STV_DEFAULT"
_Z15postScanKernenlPfi:
.text._Z15postScanKernenlPfi:
[----:B------:R-:W-:Y:S01]  /*0000*/  LDC R1, c[0x0][0x37c] ;  /* 0x0000df00ff017b82 */ /* 0x000fe20000000800 */
[----:B------:R-:W0:Y:S07]  /*0010*/  S2R R4, SR_TID.X ;  /* 0x0000000000047919 */ /* 0x000e2e0000002100 */
[----:B------:R-:W0:Y:S01]  /*0020*/  LDC.64 R2, c[0x0][0x380] ;  /* 0x0000e000ff027b82 */ /* 0x000e220000000a00 */
[----:B------:R-:W1:Y:S01]  /*0030*/  LDCU.64 UR6, c[0x0][0x358] ;  /* 0x00006b00ff0677ac */ /* 0x000e620008000a00 */
[----:B0-----:R-:W-:-:S05]  /*0040*/  IMAD.WIDE.U32 R2, R4, 0x4, R2 ;  /* 0x0000000404027825 */ /* 0x001fca00078e0002 */
[----:B-1----:R-:W2:Y:S01]  /*0050*/  LDG.E R5, desc[UR6][R2.64] ;  /* 0x0000000602057981 */ /* 0x002ea2000c1e1900 */
[----:B------:R-:W0:Y:S01]  /*0060*/  S2UR UR5, SR_CgaCtaId ;  /* 0x00000000000579c3 */ /* 0x000e220000008800 */
[----:B------:R-:W-:Y:S01]  /*0070*/  UMOV UR4, 0x400 ;  /* 0x0000040000047882 */ /* 0x000fe20000000000 */
[C---:B------:R-:W-:Y:S02]  /*0080*/  ISETP.NE.AND P1, PT, R4.reuse, RZ, PT ;  /* 0x000000ff0400720c */ /* 0x040fe40003f25270 */
[----:B------:R-:W-:Y:S01]  /*0090*/  ISETP.GT.U32.AND P0, PT, R4, 0x1, PT ;  /* 0x000000010400780c */ /* 0x000fe20003f04070 */
[----:B0-----:R-:W-:-:S06]  /*00a0*/  ULEA UR4, UR5, UR4, 0x18 ;  /* 0x0000000405047291 */ /* 0x001fcc000f8ec0ff */
[----:B------:R-:W-:-:S06]  /*00b0*/  LEA R0, R4, UR4, 0x2 ;  /* 0x0000000404007c11 */ /* 0x000fcc000f8e10ff */
[----:B------:R-:W-:Y:S01]  /*00c0*/  @!P0 LEA R10, R4, UR4, 0x9 ;  /* 0x00000004040a8c11 */ /* 0x000fe2000f8e48ff */
[----:B--2---:R-:W0:Y:S02]  /*00d0*/  F2I.TRUNC.NTZ R5, R5 ;  /* 0x0000000500057305 */ /* 0x004e24000020f100 */
[----:B0-----:R-:W-:Y:S04]  /*00e0*/  STS [R0], R5 ;  /* 0x0000000500007388 */ /* 0x001fe80000000800 */
[----:B------:R-:W-:Y:S04]  /*00f0*/  @!P1 LDS R6, [UR4+0x3fc] ;  /* 0x0003fc04ff069984 */ /* 0x000fe80008000800 */
[----:B------:R-:W0:Y:S02]  /*0100*/  @!P1 LDS R7, [UR4+0x5fc] ;  /* 0x0005fc04ff079984 */ /* 0x000e240008000800 */
[----:B0-----:R-:W-:-:S05]  /*0110*/  @!P1 IMAD.IADD R6, R6, 0x1, R7 ;  /* 0x0000000106069824 */ /* 0x001fca00078e0207 */
[----:B------:R-:W-:Y:S01]  /*0120*/  @!P1 STS [UR4+0x5fc], R6 ;  /* 0x0005fc06ff009988 */ /* 0x000fe20008000804 */
[----:B------:R-:W-:Y:S01]  /*0130*/  BAR.SYNC.DEFER_BLOCKING 0x0 ;  /* 0x0000000000007b1d */ /* 0x000fe20000010000 */
[----:B------:R-:W-:-:S13]  /*0140*/  ISETP.GT.U32.AND P1, PT, R4, 0x3, PT ;  /* 0x000000030400780c */ /* 0x000fda0003f24070 */
[----:B------:R-:W-:Y:S01]  /*0150*/  @!P1 LEA R12, R4, UR4, 0x8 ;  /* 0x00000004040c9c11 */ /* 0x000fe2000f8e40ff */
[----:B------:R-:W-:Y:S04]  /*0160*/  @!P0 LDS R7, [R10+0x1fc] ;  /* 0x0001fc000a078984 */ /* 0x000fe80000000800 */
[----:B------:R-:W0:Y:S02]  /*0170*/  @!P0 LDS R8, [R10+0x2fc] ;  /* 0x0002fc000a088984 */ /* 0x000e240000000800 */
[----:B0-----:R-:W-:-:S05]  /*0180*/  @!P0 IMAD.IADD R7, R7, 0x1, R8 ;  /* 0x0000000107078824 */ /* 0x001fca00078e0208 */
[----:B------:R-:W-:Y:S01]  /*0190*/  @!P0 STS [R10+0x2fc], R7 ;  /* 0x0002fc070a008388 */ /* 0x000fe20000000800 */
        /* <DEDUP_REMOVED lines=28> */
[----:B------:R-:W-:Y:S06]  /*0360*/  BAR.SYNC.DEFER_BLOCKING 0x0 ;  /* 0x0000000000007b1d */ /* 0x000fec0000010000 */
[----:B------:R-:W-:Y:S04]  /*0370*/  @!P1 LDS R4, [R11+0xc] ;  /* 0x00000c000b049984 */ /* 0x000fe80000000800 */
[----:B------:R-:W0:Y:S02]  /*0380*/  @!P1 LDS R9, [R11+0x14] ;  /* 0x000014000b099984 */ /* 0x000e240000000800 */
[----:B0-----:R-:W-:-:S05]  /*0390*/  @!P1 IMAD.IADD R4, R4, 0x1, R9 ;  /* 0x0000000104049824 */ /* 0x001fca00078e0209 */
[----:B------:R-:W-:Y:S01]  /*03a0*/  @!P1 STS [R11+0x14], R4 ;  /* 0x000014040b009388 */ /* 0x000fe20000000800 */
[----:B------:R-:W-:Y:S06]  /*03b0*/  BAR.SYNC.DEFER_BLOCKING 0x0 ;  /* 0x0000000000007b1d */ /* 0x000fec0000010000 */
[----:B------:R-:W0:Y:S02]  /*03c0*/  LDS R0, [R0] ;  /* 0x0000000000007984 */ /* 0x000e240000000800 */
[----:B0-----:R-:W-:-:S05]  /*03d0*/  I2FP.F32.S32 R7, R0 ;  /* 0x0000000000077245 */ /* 0x001fca0000201400 */
[----:B------:R-:W-:Y:S01]  /*03e0*/  STG.E desc[UR6][R2.64], R7 ;  /* 0x0000000702007986 */ /* 0x000fe2000c101906 */
[----:B------:R-:W-:Y:S05]  /*03f0*/  EXIT ;  /* 0x000000000000794d */ /* 0x000fea0003800000 */
.L_x_0:
[----:B------:R-:W-:-:S00]  /*0400*/  BRA `(.L_x_0) ;  /* 0xfffffffc00fc7947 */ /* 0x000fc0000383ffff */
[----:B------:R-:W-:-:S00]  /*0410*/  NOP ;  /* 0x0000000000007918 */ /* 0x000fc00000000000 */
        /* <DEDUP_REMOVED lines=14> */
.L_x_2:


//--------------------- .text._Z15recudtionKernelPfi --------------------------
	.section	.text._Z15recudtionKernelPfi,"ax",@progbits
	.align	128
        .global         _Z15recudtionKernelPfi
        .type           _Z15recudtionKernelPfi,@function
        .size           _Z15recudtionKernelPfi,(.L_x_3 - _Z15recudtionKernelPfi)
        .other          _Z15recudtionKernelPfi,@"STO_CUDA_ENTRY STV_DEFAULT"
_Z15recudtionKernelPfi:
.text._Z15recudtionKernelPfi:
[----:B------:R-:W-:Y:S01]  /*0000*/  LDC R1, c[0x0][0x37c] ;  /* 0x0000df00ff017b82 */ /* 0x000fe20000000800 */
[----:B------:R-:W0:Y:S07]  /*0010*/  S2R R4, SR_TID.X ;  /* 0x0000000000047919 */ /* 0x000e2e0000002100 */
[----:B------:R-:W0:Y:S01]  /*0020*/  LDC.64 R2, c[0x0][0x380] ;  /* 0x0000e000ff027b82 */ /* 0x000e220000000a00 */
[----:B------:R-:W1:Y:S01]  /*0030*/  LDCU.64 UR6, c[0x0][0x358] ;  /* 0x00006b00ff0677ac */ /* 0x000e620008000a00 */
[----:B0-----:R-:W-:-:S05]  /*0040*/  IMAD.WIDE.U32 R2, R4, 0x4, R2 ;  /* 0x0000000404027825 */ /* 0x001fca00078e0002 */
[----:B-1----:R-:W2:Y:S01]  /*0050*/  LDG.E R5, desc[UR6][R2.64] ;  /* 0x0000000602057981 */ /* 0x002ea2000c1e1900 */
[----:B------:R-:W0:Y:S01]  /*0060*/  S2UR UR5, SR_CgaCtaId ;  /* 0x00000000000579c3 */ /* 0x000e220000008800 */
[C---:B------:R-:W-:Y:S01]  /*0070*/  ISETP.GT.U32.AND P1, PT, R4.reuse, 0x7f, PT ;  /* 0x0000007f0400780c */ /* 0x040fe20003f24070 */
[----:B------:R-:W-:Y:S01]  /*0080*/  UMOV UR4, 0x400 ;  /* 0x0000040000047882 */ /* 0x000fe20000000000 */
[----:B------:R-:W-:Y:S01]  /*0090*/  ISETP.GT.U32.AND P0, PT, R4, 0x3f, PT ;  /* 0x0000003f0400780c */ /* 0x000fe20003f04070 */
[----:B0-----:R-:W-:-:S06]  /*00a0*/  ULEA UR4, UR5, UR4, 0x18 ;  /* 0x0000000405047291 */ /* 0x001fcc000f8ec0ff */
[----:B------:R-:W-:-:S04]  /*00b0*/  LEA R0, R4, UR4, 0x2 ;  /* 0x0000000404007c11 */ /* 0x000fc8000f8e10ff */
[C---:B------:R-:W-:Y:S02]  /*00c0*/  @!P1 LEA R9, R4.reuse, UR4, 0x3 ;  /* 0x0000000404099c11 */ /* 0x040fe4000f8e18ff */
[----:B------:R-:W-:Y:S01]  /*00d0*/  @!P0 LEA R10, R4, UR4, 0x4 ;  /* 0x00000004040a8c11 */ /* 0x000fe2000f8e20ff */
[----:B--2---:R-:W0:Y:S02]  /*00e0*/  F2I.TRUNC.NTZ R5, R5 ;  /* 0x0000000500057305 */ /* 0x004e24000020f100 */
[----:B0-----:R-:W-:Y:S04]  /*00f0*/  STS [R0], R5 ;  /* 0x0000000500007388 */ /* 0x001fe80000000800 */
[----:B------:R-:W0:Y:S02]  /*0100*/  @!P1 LDS.64 R6, [R9] ;  /* 0x0000000009069984 */ /* 0x000e240000000a00 */
        /* <DEDUP_REMOVED lines=38> */
[----:B------:R-:W-:-:S05]  /*0370*/  ISETP.NE.AND P0, PT, R4, RZ, PT ;  /* 0x000000ff0400720c */ /* 0x000fca0003f05270 */
[----:B------:R-:W-:Y:S04]  /*0380*/  @!P1 LDS R6, [R11+0xfc] ;  /* 0x0000fc000b069984 */ /* 0x000fe80000000800 */
[----:B------:R-:W0:Y:S02]  /*0390*/  @!P1 LDS R9, [R11+0x1fc] ;  /* 0x0001fc000b099984 */ /* 0x000e240000000800 */
[----:B0-----:R-:W-:-:S05]  /*03a0*/  @!P1 IMAD.IADD R6, R6, 0x1, R9 ;  /* 0x0000000106069824 */ /* 0x001fca00078e0209 */
[----:B------:R-:W-:Y:S01]  /*03b0*/  @!P1 STS [R11+0x1fc], R6 ;  /* 0x0001fc060b009388 */ /* 0x000fe20000000800 */
[----:B------:R-:W-:Y:S06]  /*03c0*/  BAR.SYNC.DEFER_BLOCKING 0x0 ;  /* 0x0000000000007b1d */ /* 0x000fec0000010000 */
[----:B------:R-:W-:Y:S04]  /*03d0*/  @!P0 LDS R4, [UR4+0x1fc] ;  /* 0x0001fc04ff048984 */ /* 0x000fe80008000800 */
[----:B------:R-:W0:Y:S02]  /*03e0*/  @!P0 LDS R7, [UR4+0x3fc] ;  /* 0x0003fc04ff078984 */ /* 0x000e240008000800 */
[----:B0-----:R-:W-:-:S05]  /*03f0*/  @!P0 IMAD.IADD R4, R4, 0x1, R7 ;  /* 0x0000000104048824 */ /* 0x001fca00078e0207 */
[----:B------:R-:W-:Y:S01]  /*0400*/  @!P0 STS [UR4+0x3fc], R4 ;  /* 0x0003fc04ff008988 */ /* 0x000fe20008000804 */
[----:B------:R-:W-:Y:S06]  /*0410*/  BAR.SYNC.DEFER_BLOCKING 0x0 ;  /* 0x0000000000007b1d */ /* 0x000fec0000010000 */
[----:B------:R-:W0:Y:S02]  /*0420*/  LDS R0, [R0] ;  /* 0x0000000000007984 */ /* 0x000e240000000800 */
[----:B0-----:R-:W-:-:S05]  /*0430*/  I2FP.F32.S32 R5, R0 ;  /* 0x0000000000057245 */ /* 0x001fca0000201400 */
[----:B------:R-:W-:Y:S01]  /*0440*/  STG.E desc[UR6][R2.64], R5 ;  /* 0x0000000502007986 */ /* 0x000fe2000c101906 */
[----:B------:R-:W-:Y:S06]  /*0450*/  BAR.SYNC.DEFER_BLOCKING 0x0 ;  /* 0x0000000000007b1d */ /* 0x000fec0000010000 */
[----:B------:R-:W-:Y:S05]  /*0460*/  EXIT ;  /* 0x000000000000794d */ /* 0x000fea0003800000 */
.L_x_1:
        /* <DEDUP_REMOVED lines=9> */
.L_x_3:


//--------------------- .nv.shared._Z15postScanKernenlPfi --------------------------
	.section	.nv.shared._Z15postScanKernenlPfi,"aw",@nobits
	.sectionflags	@""
	.align	4
.nv.shared._Z15postScanKernenlPfi:
	.zero		2048


//--------------------- .nv.shared.reserved.0     --------------------------
	.section	.nv.shared.reserved.0,"aw",@nobits
	.weak		__nv_reservedSMEM_offset_0_alias
	.size		__nv_reservedSMEM_offset_0_alias, 0, 64
	.other		__nv_reservedSMEM_offset_0_alias,@"STO_CUDA_RESERVED_SHARED STV_DEFAULT"
__nv_reservedSMEM_offset_0_alias:
	.zero		0
	.zero		64


//--------------------- .nv.shared._Z15recudtionKernelPfi --------------------------
	.section	.nv.shared._Z15recudtionKernelPfi,"aw",@nobits
	.sectionflags	@""
	.align	4
.nv.shared._Z15recudtionKernelPfi:
	.zero		2048


//--------------------- .nv.constant0._Z15postScanKernenlPfi --------------------------
	.section	.nv.constant0._Z15postScanKernenlPfi,"a",@progbits
	.sectionflags	@""
	.align	4
.nv.constant0._Z15postScanKernenlPfi:
	.zero		908


//--------------------- .nv.constant0._Z15recudtionKernelPfi --------------------------
	.section	.nv.constant0._Z15recudtionKernelPfi,"a",@progbits
	.sectionflags	@""
	.align	4
.nv.constant0._Z15recudtionKernelPfi:
	.zero		908


//--------------------- SYMBOLS --------------------------

	.type		.nv.reservedSmem.offset0,@object
	.size		.nv.reservedSmem.offset0,0x4
	.type		.nv.reservedSmem.cap,@object
	.size		.nv.reservedSmem.cap,0x4
